	.headerflags	@"EF_CUDA_TEXMODE_UNIFIED EF_CUDA_64BIT_ADDRESS EF_CUDA_ACCELERATORS EF_CUDA_SM90 EF_CUDA_VIRTUAL_SM(EF_CUDA_SM90)"
	.elftype	@"ET_EXEC"


//--------------------- .nv.info                  --------------------------
	.section	.nv.info,"",@"SHT_CUDA_INFO"
	.align	4


	//----- nvinfo : EIATTR_REGCOUNT
	.align		4
        /*0000*/ 	.byte	0x04, 0x2f
        /*0002*/ 	.short	(.L_3 - .L_2)
	.align		4
.L_2:
        /*0004*/ 	.word	index@(triton_poi_fused__native_batch_norm_legit_no_training_relu_10)
        /*0008*/ 	.word	0x00000020


	//----- nvinfo : EIATTR_MIN_STACK_SIZE
	.align		4
.L_3:
        /*000c*/ 	.byte	0x04, 0x12
        /*000e*/ 	.short	(.L_5 - .L_4)
	.align		4
.L_4:
        /*0010*/ 	.word	index@(triton_poi_fused__native_batch_norm_legit_no_training_relu_10)
        /*0014*/ 	.word	0x00000000


	//----- nvinfo : EIATTR_FRAME_SIZE
	.align		4
.L_5:
        /*0018*/ 	.byte	0x04, 0x11
        /*001a*/ 	.short	(.L_7 - .L_6)
	.align		4
.L_6:
        /*001c*/ 	.word	index@(triton_poi_fused__native_batch_norm_legit_no_training_relu_10)
        /*0020*/ 	.word	0x00000000


	//----- nvinfo : EIATTR_MIN_STACK_SIZE
	.align		4
.L_7:
        /*0024*/ 	.byte	0x04, 0x12
        /*0026*/ 	.short	(.L_9 - .L_8)
	.align		4
.L_8:
        /*0028*/ 	.word	index@(triton_poi_fused__native_batch_norm_legit_no_training_relu_10)
        /*002c*/ 	.word	0x00000000
.L_9:


//--------------------- .nv.info.triton_poi_fused__native_batch_norm_legit_no_training_relu_10 --------------------------
	.section	.nv.info.triton_poi_fused__native_batch_norm_legit_no_training_relu_10,"",@"SHT_CUDA_INFO"
	.sectionflags	@""
	.align	4


	//----- nvinfo : EIATTR_CUDA_API_VERSION
	.align		4
        /*0000*/ 	.byte	0x04, 0x37
        /*0002*/ 	.short	(.L_11 - .L_10)
.L_10:
        /*0004*/ 	.word	0x0000007c


	//----- nvinfo : EIATTR_KPARAM_INFO
	.align		4
.L_11:
        /*0008*/ 	.byte	0x04, 0x17
        /*000a*/ 	.short	(.L_13 - .L_12)
.L_12:
        /*000c*/ 	.word	0x00000000
        /*0010*/ 	.short	0x0007
        /*0012*/ 	.short	0x0034
        /*0014*/ 	.byte	0x00, 0xf0, 0x11, 0x00


	//----- nvinfo : EIATTR_KPARAM_INFO
	.align		4
.L_13:
        /*0018*/ 	.byte	0x04, 0x17
        /*001a*/ 	.short	(.L_15 - .L_14)
.L_14:
        /*001c*/ 	.word	0x00000000
        /*0020*/ 	.short	0x0006
        /*0022*/ 	.short	0x0030
        /*0024*/ 	.byte	0x00, 0xf0, 0x11, 0x00


	//----- nvinfo : EIATTR_KPARAM_INFO
	.align		4
.L_15:
        /*0028*/ 	.byte	0x04, 0x17
        /*002a*/ 	.short	(.L_17 - .L_16)
.L_16:
        /*002c*/ 	.word	0x00000000
        /*0030*/ 	.short	0x0005
        /*0032*/ 	.short	0x0028
        /*0034*/ 	.byte	0x00, 0xf4, 0x21, 0x00


	//----- nvinfo : EIATTR_KPARAM_INFO
	.align		4
.L_17:
        /*0038*/ 	.byte	0x04, 0x17
        /*003a*/ 	.short	(.L_19 - .L_18)
.L_18:
        /*003c*/ 	.word	0x00000000
        /*0040*/ 	.short	0x0004
        /*0042*/ 	.short	0x0020
        /*0044*/ 	.byte	0x00, 0xf4, 0x21, 0x00


	//----- nvinfo : EIATTR_KPARAM_INFO
	.align		4
.L_19:
        /*0048*/ 	.byte	0x04, 0x17
        /*004a*/ 	.short	(.L_21 - .L_20)
.L_20:
        /*004c*/ 	.word	0x00000000
        /*0050*/ 	.short	0x0003
        /*0052*/ 	.short	0x0018
        /*0054*/ 	.byte	0x00, 0xf4, 0x21, 0x00


	//----- nvinfo : EIATTR_KPARAM_INFO
	.align		4
.L_21:
        /*0058*/ 	.byte	0x04, 0x17
        /*005a*/ 	.short	(.L_23 - .L_22)
.L_22:
        /*005c*/ 	.word	0x00000000
        /*0060*/ 	.short	0x0002
        /*0062*/ 	.short	0x0010
        /*0064*/ 	.byte	0x00, 0xf4, 0x21, 0x00


	//----- nvinfo : EIATTR_KPARAM_INFO
	.align		4
.L_23:
        /*0068*/ 	.byte	0x04, 0x17
        /*006a*/ 	.short	(.L_25 - .L_24)
.L_24:
        /*006c*/ 	.word	0x00000000
        /*0070*/ 	.short	0x0001
        /*0072*/ 	.short	0x0008
        /*0074*/ 	.byte	0x00, 0xf4, 0x21, 0x00


	//----- nvinfo : EIATTR_KPARAM_INFO
	.align		4
.L_25:
        /*0078*/ 	.byte	0x04, 0x17
        /*007a*/ 	.short	(.L_27 - .L_26)
.L_26:
        /*007c*/ 	.word	0x00000000
        /*0080*/ 	.short	0x0000
        /*0082*/ 	.short	0x0000
        /*0084*/ 	.byte	0x00, 0xf4, 0x21, 0x00


	//----- nvinfo : EIATTR_SPARSE_MMA_MASK
	.align		4
.L_27:
        /*0088*/ 	.byte	0x03, 0x50
        /*008a*/ 	.short	0x0000


	//----- nvinfo : EIATTR_MAXREG_COUNT
	.align		4
        /*008c*/ 	.byte	0x03, 0x1b
        /*008e*/ 	.short	0x00ff


	//----- nvinfo : EIATTR_EXIT_INSTR_OFFSETS
	.align		4
        /*0090*/ 	.byte	0x04, 0x1c
        /*0092*/ 	.short	(.L_29 - .L_28)


	//   ....[0]....
.L_28:
        /*0094*/ 	.word	0x00000ae0


	//   ....[1]....
        /*0098*/ 	.word	0x00000b90


	//----- nvinfo : EIATTR_REQNTID
	.align		4
.L_29:
        /*009c*/ 	.byte	0x04, 0x10
        /*009e*/ 	.short	(.L_31 - .L_30)
.L_30:
        /*00a0*/ 	.word	0x00000080
        /*00a4*/ 	.word	0x00000001
        /*00a8*/ 	.word	0x00000001


	//----- nvinfo : EIATTR_CBANK_PARAM_SIZE
	.align		4
.L_31:
        /*00ac*/ 	.byte	0x03, 0x19
        /*00ae*/ 	.short	0x0038


	//----- nvinfo : EIATTR_PARAM_CBANK
	.align		4
        /*00b0*/ 	.byte	0x04, 0x0a
        /*00b2*/ 	.short	(.L_33 - .L_32)
	.align		4
.L_32:
        /*00b4*/ 	.word	index@(.nv.constant0.triton_poi_fused__native_batch_norm_legit_no_training_relu_10)
        /*00b8*/ 	.short	0x0210
        /*00ba*/ 	.short	0x0038


	//----- nvinfo : EIATTR_SW_WAR
	.align		4
.L_33:
        /*00bc*/ 	.byte	0x04, 0x36
        /*00be*/ 	.short	(.L_35 - .L_34)
.L_34:
        /*00c0*/ 	.word	0x00000008
.L_35:


//--------------------- .nv.callgraph             --------------------------
	.section	.nv.callgraph,"",@"SHT_CUDA_CALLGRAPH"
	.align	4
	.sectionentsize	8
	.align		4
        /*0000*/ 	.word	0x00000000
	.align		4
        /*0004*/ 	.word	0xffffffff
	.align		4
        /*0008*/ 	.word	0x00000000
	.align		4
        /*000c*/ 	.word	0xfffffffe
	.align		4
        /*0010*/ 	.word	0x00000000
	.align		4
        /*0014*/ 	.word	0xfffffffd
	.align		4
        /*0018*/ 	.word	0x00000000
	.align		4
        /*001c*/ 	.word	0xfffffffc


//--------------------- .nv.constant4             --------------------------
	.section	.nv.constant4,"a",@progbits
	.align	8
	.align		8
.nv.constant4:
        /*0000*/ 	.dword	_$_str
	.align		8
        /*0008*/ 	.dword	_$_str_$_2


//--------------------- .text.triton_poi_fused__native_batch_norm_legit_no_training_relu_10 --------------------------
	.section	.text.triton_poi_fused__native_batch_norm_legit_no_training_relu_10,"ax",@progbits
	.sectionflags	@"SHF_BARRIERS=1"
	.align	128
        .global         triton_poi_fused__native_batch_norm_legit_no_training_relu_10
        .type           triton_poi_fused__native_batch_norm_legit_no_training_relu_10,@function
        .size           triton_poi_fused__native_batch_norm_legit_no_training_relu_10,(.L_x_1 - triton_poi_fused__native_batch_norm_legit_no_training_relu_10)
        .other          triton_poi_fused__native_batch_norm_legit_no_training_relu_10,@"STO_CUDA_ENTRY STV_DEFAULT"
triton_poi_fused__native_batch_norm_legit_no_training_relu_10:
.text.triton_poi_fused__native_batch_norm_legit_no_training_relu_10:
[----:B------:R-:W0:Y:S01]  /*0000*/  LDC R1, c[0x0][0x28] ;  /* 0x00000a00ff017b82 */ /* 0x000e220000000800 */
[----:B------:R-:W1:Y:S01]  /*0010*/  S2R R14, SR_TID.X ;  /* 0x00000000000e7919 */ /* 0x000e620000002100 */
[----:B------:R-:W-:Y:S02]  /*0020*/  CS2R R8, SRZ ;  /* 0x0000000000087805 */ /* 0x000fe4000001ff00 */
[----:B------:R-:W-:Y:S01]  /*0030*/  CS2R R10, SRZ ;  /* 0x00000000000a7805 */ /* 0x000fe2000001ff00 */
[----:B------:R-:W-:Y:S01]  /*0040*/  ULDC.64 UR6, c[0x0][0x208] ;  /* 0x0000820000067ab9 */ /* 0x000fe20000000a00 */
[----:B------:R-:W2:Y:S01]  /*0050*/  S2R R16, SR_CTAID.Y ;  /* 0x0000000000107919 */ /* 0x000ea20000002600 */
[----:B------:R-:W3:Y:S01]  /*0060*/  S2R R15, SR_CTAID.X ;  /* 0x00000000000f7919 */ /* 0x000ee20000002500 */
[----:B------:R-:W4:Y:S01]  /*0070*/  S2UR UR5, SR_CgaCtaId ;  /* 0x00000000000579c3 */ /* 0x000f220000008800 */
[----:B------:R-:W-:-:S07]  /*0080*/  UMOV UR4, 0x400 ;  /* 0x0000040000047882 */ /* 0x000fce0000000000 */
[----:B------:R-:W5:Y:S08]  /*0090*/  LDC.64 R26, c[0x0][0x218] ;  /* 0x00008600ff1a7b82 */ /* 0x000f700000000a00 */
[----:B------:R-:W4:Y:S01]  /*00a0*/  LDC.64 R22, c[0x0][0x228] ;  /* 0x00008a00ff167b82 */ /* 0x000f220000000a00 */
[----:B-1----:R-:W-:Y:S01]  /*00b0*/  IMAD.SHL.U32 R17, R14, 0x4, RZ ;  /* 0x000000040e117824 */ /* 0x002fe200078e00ff */
[----:B------:R-:W-:-:S04]  /*00c0*/  SHF.R.U32.HI R4, RZ, 0x6, R14 ;  /* 0x00000006ff047819 */ /* 0x000fc8000001160e */
[----:B------:R-:W-:Y:S02]  /*00d0*/  LOP3.LUT R3, R17, 0xfc, RZ, 0xc0, !PT ;  /* 0x000000fc11037812 */ /* 0x000fe400078ec0ff */
[----:B------:R-:W-:Y:S01]  /*00e0*/  SGXT.U32 R4, R4, 0x1 ;  /* 0x000000010404781a */ /* 0x000fe20000000000 */
[----:B---3--:R-:W-:Y:S01]  /*00f0*/  IMAD.SHL.U32 R15, R15, 0x4, RZ ;  /* 0x000000040f0f7824 */ /* 0x008fe200078e00ff */
[----:B--2---:R-:W-:Y:S02]  /*0100*/  PRMT R0, R3, 0x6540, R16 ;  /* 0x0000654003007816 */ /* 0x004fe40000000010 */
[----:B------:R-:W1:Y:S02]  /*0110*/  LDC.64 R2, c[0x0][0x210] ;  /* 0x00008400ff027b82 */ /* 0x000e640000000a00 */
[----:B------:R-:W-:Y:S02]  /*0120*/  SHF.R.S32.HI R5, RZ, 0x1f, R0 ;  /* 0x0000001fff057819 */ /* 0x000fe40000011400 */
[----:B------:R-:W-:-:S02]  /*0130*/  LOP3.LUT R4, R15, R4, RZ, 0xfc, !PT ;  /* 0x000000040f047212 */ /* 0x000fc400078efcff */
[----:B------:R-:W-:Y:S02]  /*0140*/  LEA.HI R5, R5, R0, RZ, 0x6 ;  /* 0x0000000005057211 */ /* 0x000fe400078f30ff */
[----:B------:R-:W-:-:S03]  /*0150*/  ISETP.GE.AND P0, PT, R0, 0x100, PT ;  /* 0x000001000000780c */ /* 0x000fc60003f06270 */
[C---:B------:R-:W-:Y:S01]  /*0160*/  IMAD.SHL.U32 R6, R5.reuse, 0x400, RZ ;  /* 0x0000040005067824 */ /* 0x040fe200078e00ff */
[----:B------:R-:W-:Y:S02]  /*0170*/  LOP3.LUT R5, R5, 0xffffffc0, RZ, 0xc0, !PT ;  /* 0xffffffc005057812 */ /* 0x000fe400078ec0ff */
[----:B------:R-:W-:Y:S02]  /*0180*/  ISETP.LT.AND P1, PT, R4, 0x400, !P0 ;  /* 0x000004000400780c */ /* 0x000fe40004721270 */
[----:B------:R-:W-:-:S04]  /*0190*/  LOP3.LUT R6, R6, 0xffff0000, RZ, 0xc0, !PT ;  /* 0xffff000006067812 */ /* 0x000fc800078ec0ff */
[----:B------:R-:W-:Y:S02]  /*01a0*/  IADD3 R5, R6, R0, -R5 ;  /* 0x0000000006057210 */ /* 0x000fe40007ffe805 */
[----:B------:R-:W-:-:S03]  /*01b0*/  LOP3.LUT R0, R4, 0x2, RZ, 0xfc, !PT ;  /* 0x0000000204007812 */ /* 0x000fc600078efcff */
[--C-:B------:R-:W-:Y:S01]  /*01c0*/  IMAD R13, R4, 0x40, R5.reuse ;  /* 0x00000040040d7824 */ /* 0x100fe200078e0205 */
[C---:B------:R-:W-:Y:S01]  /*01d0*/  ISETP.LT.AND P0, PT, R0.reuse, 0x400, !P0 ;  /* 0x000004000000780c */ /* 0x040fe20004701270 */
[----:B------:R-:W-:Y:S02]  /*01e0*/  IMAD R19, R0, 0x40, R5 ;  /* 0x0000004000137824 */ /* 0x000fe400078e0205 */
[--C-:B-1----:R-:W-:Y:S01]  /*01f0*/  IMAD.WIDE R12, R13, 0x4, R2.reuse ;  /* 0x000000040d0c7825 */ /* 0x102fe200078e0202 */
[----:B------:R-:W-:Y:S02]  /*0200*/  CS2R R4, SRZ ;  /* 0x0000000000047805 */ /* 0x000fe4000001ff00 */
[----:B------:R-:W-:Y:S01]  /*0210*/  CS2R R6, SRZ ;  /* 0x0000000000067805 */ /* 0x000fe2000001ff00 */
[----:B------:R-:W-:Y:S01]  /*0220*/  IMAD.WIDE R18, R19, 0x4, R2 ;  /* 0x0000000413127825 */ /* 0x000fe200078e0202 */
[----:B------:R1:W2:Y:S01]  /*0230*/  @P1 LDG.E.EL.128 R8, desc[UR6][R12.64] ;  /* 0x000000060c081981 */ /* 0x0002a2000c2e1d00 */
[----:B------:R-:W-:Y:S01]  /*0240*/  SHF.R.U32.HI R20, RZ, 0x2, R14 ;  /* 0x00000002ff147819 */ /* 0x000fe2000001160e */
[----:B----4-:R-:W-:Y:S01]  /*0250*/  UPRMT UR4, UR5, 0x654, UR4 ;  /* 0x0000065405047896 */ /* 0x010fe20008000004 */
[----:B------:R-:W-:Y:S01]  /*0260*/  LOP3.LUT R17, R17, 0x1fc, RZ, 0xc0, !PT ;  /* 0x000001fc11117812 */ /* 0x000fe200078ec0ff */
[----:B------:R-:W-:Y:S01]  /*0270*/  IMAD.SHL.U32 R0, R14, 0x2, RZ ;  /* 0x000000020e007824 */ /* 0x000fe200078e00ff */
[----:B------:R3:W4:Y:S01]  /*0280*/  @P0 LDG.E.EL.128 R4, desc[UR6][R18.64] ;  /* 0x0000000612040981 */ /* 0x000722000c2e1d00 */
[----:B------:R-:W-:Y:S01]  /*0290*/  LOP3.LUT R20, R20, 0x10, RZ, 0xc0, !PT ;  /* 0x0000001014147812 */ /* 0x000fe200078ec0ff */
[----:B------:R-:W5:Y:S01]  /*02a0*/  LDC.64 R2, c[0x0][0x220] ;  /* 0x00008800ff027b82 */ /* 0x000f620000000a00 */
[----:B-1----:R-:W-:-:S03]  /*02b0*/  SHF.R.S32.HI R12, RZ, 0x17, R16 ;  /* 0x00000017ff0c7819 */ /* 0x002fc60000011410 */
[----:B------:R-:W-:Y:S01]  /*02c0*/  VIADD R20, R20, UR4 ;  /* 0x0000000414147c36 */ /* 0x000fe20008000000 */
[----:B------:R-:W-:Y:S02]  /*02d0*/  LOP3.LUT R13, R0, 0xfe, RZ, 0xc0, !PT ;  /* 0x000000fe000d7812 */ /* 0x000fe400078ec0ff */
[----:B------:R-:W-:Y:S01]  /*02e0*/  SGXT R0, R12, 0x1 ;  /* 0x000000010c00781a */ /* 0x000fe20000000200 */
[----:B------:R-:W-:Y:S01]  /*02f0*/  IMAD R24, R17, 0x4, R20 ;  /* 0x0000000411187824 */ /* 0x000fe200078e0214 */
[C---:B------:R-:W-:Y:S02]  /*0300*/  PRMT R21, R13.reuse, 0x6540, R16 ;  /* 0x000065400d157816 */ /* 0x040fe40000000010 */
[----:B---3--:R-:W-:Y:S02]  /*0310*/  CS2R R18, SRZ ;  /* 0x0000000000127805 */ /* 0x008fe4000001ff00 */
[----:B------:R-:W-:Y:S02]  /*0320*/  LEA R20, R13, UR4, 0x2 ;  /* 0x000000040d147c11 */ /* 0x000fe4000f8e10ff */
[----:B------:R-:W-:-:S02]  /*0330*/  LEA.HI R12, R0, R21, RZ, 0x6 ;  /* 0x00000015000c7211 */ /* 0x000fc400078f30ff */
[----:B------:R-:W-:Y:S02]  /*0340*/  ISETP.GE.AND P0, PT, R21, 0x100, PT ;  /* 0x000001001500780c */ /* 0x000fe40003f06270 */
[----:B------:R-:W-:-:S05]  /*0350*/  LOP3.LUT R12, R12, 0xffffffc0, RZ, 0xc0, !PT ;  /* 0xffffffc00c0c7812 */ /* 0x000fca00078ec0ff */
[----:B------:R-:W-:-:S04]  /*0360*/  IMAD.IADD R21, R21, 0x1, -R12 ;  /* 0x0000000115157824 */ /* 0x000fc800078e0a0c */
[----:B0----5:R-:W-:-:S04]  /*0370*/  IMAD.WIDE R28, R21, 0x4, R2 ;  /* 0x00000004151c7825 */ /* 0x021fc800078e0202 */
[----:B------:R-:W-:-:S04]  /*0380*/  IMAD.WIDE R26, R21, 0x4, R26 ;  /* 0x00000004151a7825 */ /* 0x000fc800078e021a */
[----:B------:R-:W-:Y:S01]  /*0390*/  IMAD.WIDE R22, R21, 0x4, R22 ;  /* 0x0000000415167825 */ /* 0x000fe200078e0216 */
[----:B--2---:R0:W-:Y:S01]  /*03a0*/  STS.128 [R24], R8 ;  /* 0x0000000818007388 */ /* 0x0041e20000000c00 */
[----:B------:R-:W-:Y:S08]  /*03b0*/  BAR.SYNC.DEFER_BLOCKING 0x0 ;  /* 0x0000000000007b1d */ /* 0x000ff00000010000 */
[----:B0-----:R-:W0:Y:S01]  /*03c0*/  LDC.64 R10, c[0x0][0x230] ;  /* 0x00008c00ff0a7b82 */ /* 0x001e220000000a00 */
[----:B------:R-:W-:Y:S04]  /*03d0*/  LDS.64 R12, [R20] ;  /* 0x00000000140c7984 */ /* 0x000fe80000000a00 */
[----:B------:R-:W-:Y:S03]  /*03e0*/  LDS.64 R2, [R20+0x410] ;  /* 0x0004100014027984 */ /* 0x000fe60000000a00 */
[----:B------:R-:W-:Y:S06]  /*03f0*/  BAR.SYNC.DEFER_BLOCKING 0x0 ;  /* 0x0000000000007b1d */ /* 0x000fec0000010000 */
[----:B----4-:R1:W-:Y:S02]  /*0400*/  STS.128 [R24], R4 ;  /* 0x0000000418007388 */ /* 0x0103e40000000c00 */
[----:B------:R-:W-:Y:S06]  /*0410*/  BAR.SYNC.DEFER_BLOCKING 0x0 ;  /* 0x0000000000007b1d */ /* 0x000fec0000010000 */
[----:B------:R-:W2:Y:S01]  /*0420*/  @!P0 LDG.E.EL.64 R18, desc[UR6][R28.64] ;  /* 0x000000061c128981 */ /* 0x000ea2000c2e1b00 */
[----:B------:R-:W-:-:S02]  /*0430*/  CS2R R8, SRZ ;  /* 0x0000000000087805 */ /* 0x000fc4000001ff00 */
[----:B-1----:R-:W-:Y:S02]  /*0440*/  CS2R R4, SRZ ;  /* 0x0000000000047805 */ /* 0x002fe4000001ff00 */
[----:B------:R-:W-:Y:S02]  /*0450*/  CS2R R6, SRZ ;  /* 0x0000000000067805 */ /* 0x000fe4000001ff00 */
[----:B------:R-:W3:Y:S01]  /*0460*/  @!P0 LDG.E.EL.64 R8, desc[UR6][R26.64] ;  /* 0x000000061a088981 */ /* 0x000ee2000c2e1b00 */
[----:B0-----:R-:W-:-:S03]  /*0470*/  IMAD.WIDE R24, R21, 0x4, R10 ;  /* 0x0000000415187825 */ /* 0x001fc600078e020a */
[----:B------:R0:W4:Y:S04]  /*0480*/  @!P0 LDG.E.EL.64 R4, desc[UR6][R22.64] ;  /* 0x0000000616048981 */ /* 0x000128000c2e1b00 */
[----:B------:R1:W4:Y:S04]  /*0490*/  @!P0 LDG.E.EL.64 R6, desc[UR6][R24.64] ;  /* 0x0000000618068981 */ /* 0x000328000c2e1b00 */
[----:B------:R-:W3:Y:S01]  /*04a0*/  LDS.64 R10, [R20] ;  /* 0x00000000140a7984 */ /* 0x000ee20000000a00 */
[----:B0-----:R-:W-:Y:S02]  /*04b0*/  IMAD.SHL.U32 R22, R14, 0x8, RZ ;  /* 0x000000080e167824 */ /* 0x001fe400078e00ff */
[----:B------:R-:W-:-:S03]  /*04c0*/  IMAD.MOV.U32 R23, RZ, RZ, 0x3e800000 ;  /* 0x3e800000ff177424 */ /* 0x000fc600078e00ff */
[----:B-1----:R-:W-:Y:S01]  /*04d0*/  LOP3.LUT R25, R22, 0x3f8, RZ, 0xc0, !PT ;  /* 0x000003f816197812 */ /* 0x002fe200078ec0ff */
[----:B--2---:R-:W-:Y:S01]  /*04e0*/  FADD R26, R19, 9.9999997473787516356e-06 ;  /* 0x3727c5ac131a7421 */ /* 0x004fe20000000000 */
[----:B------:R-:W-:Y:S02]  /*04f0*/  FADD R21, R18, 9.9999997473787516356e-06 ;  /* 0x3727c5ac12157421 */ /* 0x000fe40000000000 */
[----:B------:R0:W1:Y:S01]  /*0500*/  LDS.64 R18, [R20+0x410] ;  /* 0x0004100014127984 */ /* 0x0000620000000a00 */
[----:B------:R2:W5:Y:S01]  /*0510*/  MUFU.SQRT R27, R26 ;  /* 0x0000001a001b7308 */ /* 0x0005620000002000 */
[--C-:B---3--:R-:W-:Y:S01]  /*0520*/  FADD R11, R11, -R9.reuse ;  /* 0x800000090b0b7221 */ /* 0x108fe20000000000 */
[--C-:B------:R-:W-:Y:S01]  /*0530*/  FADD R12, R12, -R8.reuse ;  /* 0x800000080c0c7221 */ /* 0x100fe20000000000 */
[--C-:B------:R-:W-:Y:S01]  /*0540*/  FADD R13, R13, -R9.reuse ;  /* 0x800000090d0d7221 */ /* 0x100fe20000000000 */
[----:B------:R-:W-:Y:S01]  /*0550*/  FADD R2, R2, -R8 ;  /* 0x8000000802027221 */ /* 0x000fe20000000000 */
[----:B------:R-:W-:-:S03]  /*0560*/  FADD R3, R3, -R9 ;  /* 0x8000000903037221 */ /* 0x000fc60000000000 */
[----:B------:R-:W3:Y:S01]  /*0570*/  MUFU.SQRT R28, R21 ;  /* 0x00000015001c7308 */ /* 0x000ee20000002000 */
[----:B--2---:R-:W-:Y:S02]  /*0580*/  VIADD R26, R17, UR4 ;  /* 0x00000004111a7c36 */ /* 0x004fe40008000000 */
[----:B------:R-:W-:Y:S01]  /*0590*/  FADD R10, R10, -R8 ;  /* 0x800000080a0a7221 */ /* 0x000fe20000000000 */
[----:B0-----:R-:W-:Y:S02]  /*05a0*/  VIADD R20, R25, UR4 ;  /* 0x0000000419147c36 */ /* 0x001fe40008000000 */
[----:B------:R-:W-:Y:S01]  /*05b0*/  IMAD R17, R17, 0x4, R26 ;  /* 0x0000000411117824 */ /* 0x000fe200078e021a */
[----:B------:R-:W-:Y:S01]  /*05c0*/  BAR.SYNC.DEFER_BLOCKING 0x0 ;  /* 0x0000000000007b1d */ /* 0x000fe20000010000 */
[----:B-----5:R-:W-:Y:S01]  /*05d0*/  FSETP.GT.AND P1, PT, R27, 8.50705917302346158658e+37, PT ;  /* 0x7e8000001b00780b */ /* 0x020fe20003f24000 */
[----:B------:R-:W-:Y:S01]  /*05e0*/  IMAD R20, R25, 0x4, R20 ;  /* 0x0000000419147824 */ /* 0x000fe200078e0214 */
[----:B------:R-:W-:-:S02]  /*05f0*/  FSETP.GEU.AND P3, PT, R27, 1.175494350822287508e-38, PT ;  /* 0x008000001b00780b */ /* 0x000fc40003f6e000 */
[C---:B---3--:R-:W-:Y:S02]  /*0600*/  FSETP.GT.AND P0, PT, R28.reuse, 8.50705917302346158658e+37, PT ;  /* 0x7e8000001c00780b */ /* 0x048fe40003f04000 */
[----:B------:R-:W-:Y:S02]  /*0610*/  FSETP.GEU.AND P2, PT, R28, 1.175494350822287508e-38, PT ;  /* 0x008000001c00780b */ /* 0x000fe40003f4e000 */
[----:B------:R-:W-:-:S05]  /*0620*/  FSEL R24, R23, 1, P0 ;  /* 0x3f80000017187808 */ /* 0x000fca0000000000 */
[----:B------:R-:W-:Y:S01]  /*0630*/  @P1 FMUL R27, R27, 0.25 ;  /* 0x3e8000001b1b1820 */ /* 0x000fe20000400000 */
[----:B------:R-:W-:-:S03]  /*0640*/  FSEL R23, R23, 1, P1 ;  /* 0x3f80000017177808 */ /* 0x000fc60000800000 */
[----:B------:R-:W-:Y:S02]  /*0650*/  @!P3 FMUL R27, R27, 16777216 ;  /* 0x4b8000001b1bb820 */ /* 0x000fe40000400000 */
[----:B------:R-:W-:Y:S01]  /*0660*/  @!P3 FMUL R23, R23, 16777216 ;  /* 0x4b8000001717b820 */ /* 0x000fe20000400000 */
[----:B------:R-:W-:Y:S01]  /*0670*/  @P0 FMUL R28, R28, 0.25 ;  /* 0x3e8000001c1c0820 */ /* 0x000fe20000400000 */
[----:B------:R-:W0:Y:S01]  /*0680*/  MUFU.RCP R22, R27 ;  /* 0x0000001b00167308 */ /* 0x000e220000001000 */
[----:B------:R-:W-:Y:S01]  /*0690*/  @!P2 FMUL R24, R24, 16777216 ;  /* 0x4b8000001818a820 */ /* 0x000fe20000400000 */
[----:B-1----:R-:W-:Y:S01]  /*06a0*/  FADD R19, R19, -R9 ;  /* 0x8000000913137221 */ /* 0x002fe20000000000 */
[----:B------:R-:W-:Y:S01]  /*06b0*/  @!P2 FMUL R28, R28, 16777216 ;  /* 0x4b8000001c1ca820 */ /* 0x000fe20000400000 */
[----:B------:R-:W-:-:S04]  /*06c0*/  FADD R18, R18, -R8 ;  /* 0x8000000812127221 */ /* 0x000fc80000000000 */
[----:B------:R-:W1:Y:S01]  /*06d0*/  MUFU.RCP R21, R28 ;  /* 0x0000001c00157308 */ /* 0x000e620000001000 */
[----:B0-----:R-:W-:-:S04]  /*06e0*/  FMUL R22, R22, R23 ;  /* 0x0000001716167220 */ /* 0x001fc80000400000 */
[C---:B------:R-:W-:Y:S01]  /*06f0*/  FMUL R26, R22.reuse, R13 ;  /* 0x0000000d161a7220 */ /* 0x040fe20000400000 */
[C---:B------:R-:W-:Y:S01]  /*0700*/  FMUL R8, R22.reuse, R3 ;  /* 0x0000000316087220 */ /* 0x040fe20000400000 */
[----:B-1----:R-:W-:Y:S01]  /*0710*/  FMUL R21, R21, R24 ;  /* 0x0000001815157220 */ /* 0x002fe20000400000 */
[----:B------:R-:W-:Y:S01]  /*0720*/  FMUL R24, R22, R11 ;  /* 0x0000000b16187220 */ /* 0x000fe20000400000 */
[--C-:B----4-:R-:W-:Y:S01]  /*0730*/  FFMA R26, R26, R5, R7.reuse ;  /* 0x000000051a1a7223 */ /* 0x110fe20000000007 */
[----:B------:R-:W-:Y:S01]  /*0740*/  FMUL R22, R22, R19 ;  /* 0x0000001316167220 */ /* 0x000fe20000400000 */
[C---:B------:R-:W-:Y:S01]  /*0750*/  FMUL R11, R21.reuse, R12 ;  /* 0x0000000c150b7220 */ /* 0x040fe20000400000 */
[C---:B------:R-:W-:Y:S01]  /*0760*/  FMUL R9, R21.reuse, R2 ;  /* 0x0000000215097220 */ /* 0x040fe20000400000 */
[C---:B------:R-:W-:Y:S01]  /*0770*/  FMUL R3, R21.reuse, R10 ;  /* 0x0000000a15037220 */ /* 0x040fe20000400000 */
[----:B------:R-:W-:Y:S01]  /*0780*/  FMUL R21, R21, R18 ;  /* 0x0000001215157220 */ /* 0x000fe20000400000 */
[-CC-:B------:R-:W-:Y:S01]  /*0790*/  FFMA R11, R11, R4.reuse, R6.reuse ;  /* 0x000000040b0b7223 */ /* 0x180fe20000000006 */
[-CC-:B------:R-:W-:Y:S01]  /*07a0*/  FFMA R9, R9, R4.reuse, R6.reuse ;  /* 0x0000000409097223 */ /* 0x180fe20000000006 */
[----:B------:R-:W-:Y:S01]  /*07b0*/  FSETP.GEU.AND P1, PT, R26, RZ, PT ;  /* 0x000000ff1a00720b */ /* 0x000fe20003f2e000 */
[-CC-:B------:R-:W-:Y:S01]  /*07c0*/  FFMA R3, R3, R4.reuse, R6.reuse ;  /* 0x0000000403037223 */ /* 0x180fe20000000006 */
[----:B------:R-:W-:Y:S01]  /*07d0*/  FFMA R21, R21, R4, R6 ;  /* 0x0000000415157223 */ /* 0x000fe20000000006 */
[----:B------:R-:W-:Y:S01]  /*07e0*/  FSETP.GEU.AND P2, PT, R11, RZ, PT ;  /* 0x000000ff0b00720b */ /* 0x000fe20003f4e000 */
[-CC-:B------:R-:W-:Y:S01]  /*07f0*/  FFMA R8, R8, R5.reuse, R7.reuse ;  /* 0x0000000508087223 */ /* 0x180fe20000000007 */
[----:B------:R-:W-:Y:S01]  /*0800*/  FSETP.GEU.AND P0, PT, R9, RZ, PT ;  /* 0x000000ff0900720b */ /* 0x000fe20003f0e000 */
[-CC-:B------:R-:W-:Y:S01]  /*0810*/  FFMA R24, R24, R5.reuse, R7.reuse ;  /* 0x0000000518187223 */ /* 0x180fe20000000007 */
[----:B------:R-:W-:Y:S01]  /*0820*/  FFMA R22, R22, R5, R7 ;  /* 0x0000000516167223 */ /* 0x000fe20000000007 */
[----:B------:R-:W-:-:S02]  /*0830*/  FSEL R11, R11, RZ, P2 ;  /* 0x000000ff0b0b7208 */ /* 0x000fc40001000000 */
[----:B------:R-:W-:Y:S02]  /*0840*/  FSEL R13, R26, RZ, P1 ;  /* 0x000000ff1a0d7208 */ /* 0x000fe40000800000 */
[----:B------:R-:W-:Y:S01]  /*0850*/  FSEL R9, R9, RZ, P0 ;  /* 0x000000ff09097208 */ /* 0x000fe20000000000 */
[----:B------:R0:W-:Y:S01]  /*0860*/  STS [R20], R11 ;  /* 0x0000000b14007388 */ /* 0x0001e20000000800 */
[----:B------:R-:W-:Y:S02]  /*0870*/  FSETP.GEU.AND P4, PT, R8, RZ, PT ;  /* 0x000000ff0800720b */ /* 0x000fe40003f8e000 */
[----:B------:R-:W-:Y:S01]  /*0880*/  FSETP.GEU.AND P3, PT, R3, RZ, PT ;  /* 0x000000ff0300720b */ /* 0x000fe20003f6e000 */
[----:B------:R1:W-:Y:S01]  /*0890*/  STS [R20+0x14], R13 ;  /* 0x0000140d14007388 */ /* 0x0003e20000000800 */
[----:B------:R-:W-:Y:S02]  /*08a0*/  FSETP.GEU.AND P2, PT, R24, RZ, PT ;  /* 0x000000ff1800720b */ /* 0x000fe40003f4e000 */
[----:B------:R-:W-:Y:S01]  /*08b0*/  FSETP.GEU.AND P1, PT, R21, RZ, PT ;  /* 0x000000ff1500720b */ /* 0x000fe20003f2e000 */
[----:B------:R2:W-:Y:S01]  /*08c0*/  STS [R20+0x4], R9 ;  /* 0x0000040914007388 */ /* 0x0005e20000000800 */
[----:B------:R-:W-:-:S02]  /*08d0*/  FSETP.GEU.AND P0, PT, R22, RZ, PT ;  /* 0x000000ff1600720b */ /* 0x000fc40003f0e000 */
[----:B------:R-:W-:Y:S02]  /*08e0*/  FSEL R19, R8, RZ, P4 ;  /* 0x000000ff08137208 */ /* 0x000fe40002000000 */
[----:B------:R-:W-:Y:S02]  /*08f0*/  FSEL R23, R3, RZ, P3 ;  /* 0x000000ff03177208 */ /* 0x000fe40001800000 */
[----:B------:R-:W-:Y:S01]  /*0900*/  FSEL R21, R21, RZ, P1 ;  /* 0x000000ff15157208 */ /* 0x000fe20000800000 */
[----:B------:R-:W-:Y:S01]  /*0910*/  STS [R20+0x18], R19 ;  /* 0x0000181314007388 */ /* 0x000fe20000000800 */
[----:B0-----:R-:W-:Y:S02]  /*0920*/  FSEL R11, R24, RZ, P2 ;  /* 0x000000ff180b7208 */ /* 0x001fe40001000000 */
[----:B-1----:R-:W-:Y:S01]  /*0930*/  FSEL R13, R22, RZ, P0 ;  /* 0x000000ff160d7208 */ /* 0x002fe20000000000 */
[----:B------:R-:W-:Y:S01]  /*0940*/  STS [R20+0x8], R23 ;  /* 0x0000081714007388 */ /* 0x000fe20000000800 */
[----:B------:R-:W-:-:S02]  /*0950*/  LOP3.LUT R3, R14, 0x7f, RZ, 0xc0, !PT ;  /* 0x0000007f0e037812 */ /* 0x000fc400078ec0ff */
[----:B------:R-:W-:Y:S01]  /*0960*/  ISETP.GE.AND P0, PT, R15, 0x400, PT ;  /* 0x000004000f00780c */ /* 0x000fe20003f06270 */
[----:B------:R-:W-:Y:S01]  /*0970*/  STS [R20+0xc], R21 ;  /* 0x00000c1514007388 */ /* 0x000fe20000000800 */
[----:B------:R-:W-:Y:S02]  /*0980*/  PRMT R16, R3, 0x6540, R16 ;  /* 0x0000654003107816 */ /* 0x000fe40000000010 */
[----:B------:R-:W0:Y:S01]  /*0990*/  LDC.64 R2, c[0x0][0x238] ;  /* 0x00008e00ff027b82 */ /* 0x000e220000000a00 */
[----:B------:R1:W-:Y:S01]  /*09a0*/  STS [R20+0x1c], R11 ;  /* 0x00001c0b14007388 */ /* 0x0003e20000000800 */
[----:B--2---:R-:W-:Y:S02]  /*09b0*/  SHF.R.S32.HI R9, RZ, 0x1f, R16 ;  /* 0x0000001fff097819 */ /* 0x004fe40000011410 */
[----:B------:R-:W-:Y:S01]  /*09c0*/  ISETP.LT.AND P1, PT, R16, 0x100, !P0 ;  /* 0x000001001000780c */ /* 0x000fe20004721270 */
[----:B------:R-:W-:Y:S01]  /*09d0*/  STS [R20+0x20], R13 ;  /* 0x0000200d14007388 */ /* 0x000fe20000000800 */
[----:B------:R-:W-:-:S02]  /*09e0*/  LEA.HI R9, R9, R16, RZ, 0x6 ;  /* 0x0000001009097211 */ /* 0x000fc400078f30ff */
[----:B------:R-:W-:Y:S02]  /*09f0*/  BAR.SYNC.DEFER_BLOCKING 0x0 ;  /* 0x0000000000007b1d */ /* 0x000fe40000010000 */
[C---:B-1----:R-:W-:Y:S01]  /*0a00*/  LOP3.LUT R11, R9.reuse, 0x3fffc0, RZ, 0xc0, !PT ;  /* 0x003fffc0090b7812 */ /* 0x042fe200078ec0ff */
[----:B------:R-:W-:-:S04]  /*0a10*/  IMAD.SHL.U32 R9, R9, 0x1000, RZ ;  /* 0x0000100009097824 */ /* 0x000fc800078e00ff */
[C---:B------:R-:W-:Y:S01]  /*0a20*/  IMAD.IADD R8, R16.reuse, 0x1, -R11 ;  /* 0x0000000110087824 */ /* 0x040fe200078e0a0b */
[----:B------:R-:W-:-:S03]  /*0a30*/  LOP3.LUT R11, R16, 0x80, RZ, 0xfc, !PT ;  /* 0x00000080100b7812 */ /* 0x000fc600078efcff */
[----:B------:R-:W-:Y:S01]  /*0a40*/  IMAD R15, R8, 0x400, R15 ;  /* 0x00000400080f7824 */ /* 0x000fe200078e020f */
[----:B------:R-:W-:Y:S02]  /*0a50*/  LOP3.LUT R8, R9, 0xfffc0000, RZ, 0xc0, !PT ;  /* 0xfffc000009087812 */ /* 0x000fe400078ec0ff */
[----:B------:R-:W-:-:S03]  /*0a60*/  ISETP.LT.AND P0, PT, R11, 0x100, !P0 ;  /* 0x000001000b00780c */ /* 0x000fc60004701270 */
[----:B------:R-:W-:-:S04]  /*0a70*/  IMAD.IADD R9, R15, 0x1, R8 ;  /* 0x000000010f097824 */ /* 0x000fc800078e0208 */
[----:B0-----:R-:W-:Y:S01]  /*0a80*/  IMAD.WIDE R8, R9, 0x4, R2 ;  /* 0x0000000409087825 */ /* 0x001fe200078e0202 */
[----:B------:R-:W-:Y:S04]  /*0a90*/  LDS R4, [R17] ;  /* 0x0000000011047984 */ /* 0x000fe80000000800 */
[----:B------:R-:W-:Y:S04]  /*0aa0*/  LDS R5, [R17+0x4] ;  /* 0x0000040011057984 */ /* 0x000fe80000000800 */
[----:B------:R-:W-:Y:S04]  /*0ab0*/  LDS R6, [R17+0x8] ;  /* 0x0000080011067984 */ /* 0x000fe80000000800 */
[----:B------:R-:W0:Y:S04]  /*0ac0*/  LDS R7, [R17+0xc] ;  /* 0x00000c0011077984 */ /* 0x000e280000000800 */
[----:B0-----:R0:W-:Y:S02]  /*0ad0*/  @P1 STG.E.128 desc[UR6][R8.64], R4 ;  /* 0x0000000408001986 */ /* 0x0011e4000c101d06 */
[----:B0-----:R-:W-:Y:S05]  /*0ae0*/  @!P0 EXIT ;  /* 0x000000000000894d */ /* 0x001fea0003800000 */
[----:B0-----:R-:W-:Y:S01]  /*0af0*/  LDS R4, [R17+0xa00] ;  /* 0x000a000011047984 */ /* 0x001fe20000000800 */
[----:B------:R-:W-:-:S03]  /*0b00*/  LEA.HI R0, R0, R11, RZ, 0x6 ;  /* 0x0000000b00007211 */ /* 0x000fc600078f30ff */
[----:B------:R-:W-:Y:S02]  /*0b10*/  LDS R5, [R17+0xa04] ;  /* 0x000a040011057984 */ /* 0x000fe40000000800 */
[----:B------:R-:W-:Y:S02]  /*0b20*/  IMAD.SHL.U32 R0, R0, 0x1000, RZ ;  /* 0x0000100000007824 */ /* 0x000fe400078e00ff */
[----:B------:R-:W-:Y:S03]  /*0b30*/  LDS R6, [R17+0xa08] ;  /* 0x000a080011067984 */ /* 0x000fe60000000800 */
[----:B------:R-:W-:Y:S01]  /*0b40*/  LOP3.LUT R0, R0, 0xfffc0000, RZ, 0xc0, !PT ;  /* 0xfffc000000007812 */ /* 0x000fe200078ec0ff */
[----:B------:R-:W0:Y:S04]  /*0b50*/  LDS R7, [R17+0xa0c] ;  /* 0x000a0c0011077984 */ /* 0x000e280000000800 */
[----:B------:R-:W-:-:S04]  /*0b60*/  IMAD.IADD R15, R15, 0x1, R0 ;  /* 0x000000010f0f7824 */ /* 0x000fc800078e0200 */
[----:B------:R-:W-:-:S05]  /*0b70*/  IMAD.WIDE R2, R15, 0x4, R2 ;  /* 0x000000040f027825 */ /* 0x000fca00078e0202 */
[----:B0-----:R-:W-:Y:S01]  /*0b80*/  STG.E.128 desc[UR6][R2.64], R4 ;  /* 0x0000000402007986 */ /* 0x001fe2000c101d06 */
[----:B------:R-:W-:Y:S05]  /*0b90*/  EXIT ;  /* 0x000000000000794d */ /* 0x000fea0003800000 */
.L_x_0:
[----:B------:R-:W-:-:S00]  /*0ba0*/  BRA `(.L_x_0) ;  /* 0xfffffffc00fc7947 */ /* 0x000fc0000383ffff */
[----:B------:R-:W-:-:S00]  /*0bb0*/  NOP ;  /* 0x0000000000007918 */ /* 0x000fc00000000000 */
        /* <DEDUP_REMOVED lines=12> */
.L_x_1:


//--------------------- .nv.global.init           --------------------------
	.section	.nv.global.init,"aw",@progbits
.nv.global.init:
	.type		_$_str,@object
	.size		_$_str,(_$_str_$_2 - _$_str)
_$_str:
        /*0000*/ 	.byte	0x5f, 0x5f, 0x43, 0x55, 0x44, 0x41, 0x5f, 0x46, 0x54, 0x5a, 0x00
	.type		_$_str_$_2,@object
	.size		_$_str_$_2,(.L_1 - _$_str_$_2)
_$_str_$_2:
        /*000b*/ 	.byte	0x5f, 0x5f, 0x43, 0x55, 0x44, 0x41, 0x5f, 0x50, 0x52, 0x45, 0x43, 0x5f, 0x53, 0x51, 0x52, 0x54
        /*001b*/ 	.byte	0x00
.L_1:


//--------------------- .nv.shared.triton_poi_fused__native_batch_norm_legit_no_training_relu_10 --------------------------
	.section	.nv.shared.triton_poi_fused__native_batch_norm_legit_no_training_relu_10,"aw",@nobits
	.sectionflags	@""
	.align	16
	.zero		1024


//--------------------- .nv.constant0.triton_poi_fused__native_batch_norm_legit_no_training_relu_10 --------------------------
	.section	.nv.constant0.triton_poi_fused__native_batch_norm_legit_no_training_relu_10,"a",@progbits
	.sectionflags	@""
	.align	4
.nv.constant0.triton_poi_fused__native_batch_norm_legit_no_training_relu_10:
	.zero		584
